//
// Generated by NVIDIA NVVM Compiler
//
// Compiler Build ID: CL-36424714
// Cuda compilation tools, release 13.0, V13.0.88
// Based on NVVM 20.0.0
//

.version 9.0
.target sm_100
.address_size 64

	// .globl	_Z16helloWorldKernelv

.visible .entry _Z16helloWorldKernelv()
{


	ret;

}


// ===== COMPILED SASS (sm_100) =====

	.target	sm_100

	.elftype	@"ET_EXEC"


//--------------------- .note.nv.tkinfo           --------------------------
	.section	.note.nv.tkinfo,"",@"SHT_NOTE"
	.sectionflags	@"SHF_NOTE_NV_TKINFO"
	.tkinfo
        /*0018*/ 	.word	0x00000002
        /*0030*/ 	.string	""
        /*0030*/ 	.string	"ptxas"
        /*0030*/ 	.string	"Cuda compilation tools, release 13.0, V13.0.88"
        /*0030*/ 	.string	"Build cuda_13.0.r13.0/compiler.36424714_0"
        /*0030*/ 	.string	"-arch sm_100 -m 64 "



//--------------------- .note.nv.cuinfo           --------------------------
	.section	.note.nv.cuinfo,"",@"SHT_NOTE"
	.sectionflags	@"SHF_NOTE_NV_CUINFO"
        /*0018*/ 	.short	0x0002
        /*001a*/ 	.short	0x0064
        /*001c*/ 	.short	0x0082
	.zero		2


//--------------------- .nv.info                  --------------------------
	.section	.nv.info,"",@"SHT_CUDA_INFO"
	.align	4


	//----- nvinfo : EIATTR_REGCOUNT
	.align		4
        /*0000*/ 	.byte	0x04, 0x2f
        /*0002*/ 	.short	(.L_1 - .L_0)
	.align		4
.L_0:
        /*0004*/ 	.word	index@(_Z16helloWorldKernelv)
        /*0008*/ 	.word	0x00000004


	//----- nvinfo : EIATTR_FRAME_SIZE
	.align		4
.L_1:
        /*000c*/ 	.byte	0x04, 0x11
        /*000e*/ 	.short	(.L_3 - .L_2)
	.align		4
.L_2:
        /*0010*/ 	.word	index@(_Z16helloWorldKernelv)
        /*0014*/ 	.word	0x00000000


	//----- nvinfo : EIATTR_MIN_STACK_SIZE
	.align		4
.L_3:
        /*0018*/ 	.byte	0x04, 0x12
        /*001a*/ 	.short	(.L_5 - .L_4)
	.align		4
.L_4:
        /*001c*/ 	.word	index@(_Z16helloWorldKernelv)
        /*0020*/ 	.word	0x00000000
.L_5:


//--------------------- .nv.compat                --------------------------
	.section	.nv.compat,"",@"SHT_CUDA_COMPAT_INFO"
	.align	4
        /*0000*/ 	.byte	0x02, 0x09, 0x00, 0x00, 0x02, 0x02, 0x01, 0x00, 0x02, 0x05, 0x05, 0x00, 0x03, 0x07, 0x01, 0x01
        /*0010*/ 	.byte	0x02, 0x03, 0x00, 0x00, 0x02, 0x06, 0x01, 0x00, 0x04, 0x0b, 0x08, 0x00, 0x09, 0x00, 0x00, 0x00
        /*0020*/ 	.byte	0x00, 0x00, 0x00, 0x00


//--------------------- .nv.info._Z16helloWorldKernelv --------------------------
	.section	.nv.info._Z16helloWorldKernelv,"",@"SHT_CUDA_INFO"
	.sectionflags	@""
	.align	4


	//----- nvinfo : EIATTR_CUDA_API_VERSION
	.align		4
        /*0000*/ 	.byte	0x04, 0x37
        /*0002*/ 	.short	(.L_7 - .L_6)
.L_6:
        /*0004*/ 	.word	0x00000082


	//----- nvinfo : EIATTR_SPARSE_MMA_MASK
	.align		4
.L_7:
        /*0008*/ 	.byte	0x03, 0x50
        /*000a*/ 	.short	0x0000


	//----- nvinfo : EIATTR_MAXREG_COUNT
	.align		4
        /*000c*/ 	.byte	0x03, 0x1b
        /*000e*/ 	.short	0x00ff


	//----- nvinfo : EIATTR_MERCURY_ISA_VERSION
	.align		4
        /*0010*/ 	.byte	0x03, 0x5f
        /*0012*/ 	.short	0x0101


	//----- nvinfo : EIATTR_VRC_CTA_INIT_COUNT
	.align		4
        /*0014*/ 	.byte	0x02, 0x4a
	.zero		1
	.zero		1


	//----- nvinfo : EIATTR_EXIT_INSTR_OFFSETS
	.align		4
        /*0018*/ 	.byte	0x04, 0x1c
        /*001a*/ 	.short	(.L_9 - .L_8)


	//   ....[0]....
.L_8:
        /*001c*/ 	.word	0x00000010


	//----- nvinfo : EIATTR_SW_WAR
	.align		4
.L_9:
        /*0020*/ 	.byte	0x04, 0x36
        /*0022*/ 	.short	(.L_11 - .L_10)
.L_10:
        /*0024*/ 	.word	0x00000008
.L_11:


//--------------------- .nv.callgraph             --------------------------
	.section	.nv.callgraph,"",@"SHT_CUDA_CALLGRAPH"
	.align	4
	.sectionentsize	8
	.align		4
        /*0000*/ 	.word	0x00000000
	.align		4
        /*0004*/ 	.word	0xffffffff
	.align		4
        /*0008*/ 	.word	0x00000000
	.align		4
        /*000c*/ 	.word	0xfffffffe
	.align		4
        /*0010*/ 	.word	0x00000000
	.align		4
        /*0014*/ 	.word	0xfffffffd
	.align		4
        /*0018*/ 	.word	0x00000000
	.align		4
        /*001c*/ 	.word	0xfffffffc


//--------------------- .text._Z16helloWorldKernelv --------------------------
	.section	.text._Z16helloWorldKernelv,"ax",@progbits
	.align	128
        .global         _Z16helloWorldKernelv
        .type           _Z16helloWorldKernelv,@function
        .size           _Z16helloWorldKernelv,(.L_x_1 - _Z16helloWorldKernelv)
        .other          _Z16helloWorldKernelv,@"STO_CUDA_ENTRY STV_DEFAULT"
_Z16helloWorldKernelv:
.text._Z16helloWorldKernelv:
[----:B------:R-:W-:Y:S01]  /*0000*/  LDC R1, c[0x0][0x37c] ;  /* 0x0000df00ff017b82 */ /* 0x000fe20000000800 */
[----:B------:R-:W-:Y:S05]  /*0010*/  EXIT ;  /* 0x000000000000794d */ /* 0x000fea0003800000 */
.L_x_0:
[----:B------:R-:W-:-:S00]  /*0020*/  BRA `(.L_x_0) ;  /* 0xfffffffc00fc7947 */ /* 0x000fc0000383ffff */
[----:B------:R-:W-:-:S00]  /*0030*/  NOP ;  /* 0x0000000000007918 */ /* 0x000fc00000000000 */
        /* <DEDUP_REMOVED lines=12> */
.L_x_1:


//--------------------- .nv.shared.reserved.0     --------------------------
	.section	.nv.shared.reserved.0,"aw",@nobits
	.weak		__nv_reservedSMEM_offset_0_alias
	.size		__nv_reservedSMEM_offset_0_alias, 0, 64
	.other		__nv_reservedSMEM_offset_0_alias,@"STO_CUDA_RESERVED_SHARED STV_DEFAULT"
__nv_reservedSMEM_offset_0_alias:
	.zero		0
	.zero		64


//--------------------- .nv.constant0._Z16helloWorldKernelv --------------------------
	.section	.nv.constant0._Z16helloWorldKernelv,"a",@progbits
	.sectionflags	@""
	.align	4
.nv.constant0._Z16helloWorldKernelv:
	.zero		896


//--------------------- SYMBOLS --------------------------

	.type		.nv.reservedSmem.offset0,@object
	.size		.nv.reservedSmem.offset0,0x4
